	.headerflags	@"EF_CUDA_TEXMODE_UNIFIED EF_CUDA_64BIT_ADDRESS EF_CUDA_ACCELERATORS EF_CUDA_SM90 EF_CUDA_VIRTUAL_SM(EF_CUDA_SM90)"
	.elftype	@"ET_EXEC"


//--------------------- .nv.info                  --------------------------
	.section	.nv.info,"",@"SHT_CUDA_INFO"
	.align	4


	//----- nvinfo : EIATTR_REGCOUNT
	.align		4
        /*0000*/ 	.byte	0x04, 0x2f
        /*0002*/ 	.short	(.L_1 - .L_0)
	.align		4
.L_0:
        /*0004*/ 	.word	index@(triton_poi_fused_mul_2)
        /*0008*/ 	.word	0x00000010


	//----- nvinfo : EIATTR_MIN_STACK_SIZE
	.align		4
.L_1:
        /*000c*/ 	.byte	0x04, 0x12
        /*000e*/ 	.short	(.L_3 - .L_2)
	.align		4
.L_2:
        /*0010*/ 	.word	index@(triton_poi_fused_mul_2)
        /*0014*/ 	.word	0x00000000


	//----- nvinfo : EIATTR_FRAME_SIZE
	.align		4
.L_3:
        /*0018*/ 	.byte	0x04, 0x11
        /*001a*/ 	.short	(.L_5 - .L_4)
	.align		4
.L_4:
        /*001c*/ 	.word	index@(triton_poi_fused_mul_2)
        /*0020*/ 	.word	0x00000000


	//----- nvinfo : EIATTR_MIN_STACK_SIZE
	.align		4
.L_5:
        /*0024*/ 	.byte	0x04, 0x12
        /*0026*/ 	.short	(.L_7 - .L_6)
	.align		4
.L_6:
        /*0028*/ 	.word	index@(triton_poi_fused_mul_2)
        /*002c*/ 	.word	0x00000000
.L_7:


//--------------------- .nv.info.triton_poi_fused_mul_2 --------------------------
	.section	.nv.info.triton_poi_fused_mul_2,"",@"SHT_CUDA_INFO"
	.sectionflags	@""
	.align	4


	//----- nvinfo : EIATTR_CUDA_API_VERSION
	.align		4
        /*0000*/ 	.byte	0x04, 0x37
        /*0002*/ 	.short	(.L_9 - .L_8)
.L_8:
        /*0004*/ 	.word	0x0000007c


	//----- nvinfo : EIATTR_KPARAM_INFO
	.align		4
.L_9:
        /*0008*/ 	.byte	0x04, 0x17
        /*000a*/ 	.short	(.L_11 - .L_10)
.L_10:
        /*000c*/ 	.word	0x00000000
        /*0010*/ 	.short	0x0004
        /*0012*/ 	.short	0x001c
        /*0014*/ 	.byte	0x00, 0xf0, 0x11, 0x00


	//----- nvinfo : EIATTR_KPARAM_INFO
	.align		4
.L_11:
        /*0018*/ 	.byte	0x04, 0x17
        /*001a*/ 	.short	(.L_13 - .L_12)
.L_12:
        /*001c*/ 	.word	0x00000000
        /*0020*/ 	.short	0x0003
        /*0022*/ 	.short	0x0018
        /*0024*/ 	.byte	0x00, 0xf0, 0x11, 0x00


	//----- nvinfo : EIATTR_KPARAM_INFO
	.align		4
.L_13:
        /*0028*/ 	.byte	0x04, 0x17
        /*002a*/ 	.short	(.L_15 - .L_14)
.L_14:
        /*002c*/ 	.word	0x00000000
        /*0030*/ 	.short	0x0002
        /*0032*/ 	.short	0x0010
        /*0034*/ 	.byte	0x00, 0xf4, 0x21, 0x00


	//----- nvinfo : EIATTR_KPARAM_INFO
	.align		4
.L_15:
        /*0038*/ 	.byte	0x04, 0x17
        /*003a*/ 	.short	(.L_17 - .L_16)
.L_16:
        /*003c*/ 	.word	0x00000000
        /*0040*/ 	.short	0x0001
        /*0042*/ 	.short	0x0008
        /*0044*/ 	.byte	0x00, 0xf4, 0x21, 0x00


	//----- nvinfo : EIATTR_KPARAM_INFO
	.align		4
.L_17:
        /*0048*/ 	.byte	0x04, 0x17
        /*004a*/ 	.short	(.L_19 - .L_18)
.L_18:
        /*004c*/ 	.word	0x00000000
        /*0050*/ 	.short	0x0000
        /*0052*/ 	.short	0x0000
        /*0054*/ 	.byte	0x00, 0xf4, 0x21, 0x00


	//----- nvinfo : EIATTR_SPARSE_MMA_MASK
	.align		4
.L_19:
        /*0058*/ 	.byte	0x03, 0x50
        /*005a*/ 	.short	0x0000


	//----- nvinfo : EIATTR_MAXREG_COUNT
	.align		4
        /*005c*/ 	.byte	0x03, 0x1b
        /*005e*/ 	.short	0x00ff


	//----- nvinfo : EIATTR_EXIT_INSTR_OFFSETS
	.align		4
        /*0060*/ 	.byte	0x04, 0x1c
        /*0062*/ 	.short	(.L_21 - .L_20)


	//   ....[0]....
.L_20:
        /*0064*/ 	.word	0x00000320


	//   ....[1]....
        /*0068*/ 	.word	0x00000380


	//----- nvinfo : EIATTR_REQNTID
	.align		4
.L_21:
        /*006c*/ 	.byte	0x04, 0x10
        /*006e*/ 	.short	(.L_23 - .L_22)
.L_22:
        /*0070*/ 	.word	0x00000080
        /*0074*/ 	.word	0x00000001
        /*0078*/ 	.word	0x00000001


	//----- nvinfo : EIATTR_CBANK_PARAM_SIZE
	.align		4
.L_23:
        /*007c*/ 	.byte	0x03, 0x19
        /*007e*/ 	.short	0x0020


	//----- nvinfo : EIATTR_PARAM_CBANK
	.align		4
        /*0080*/ 	.byte	0x04, 0x0a
        /*0082*/ 	.short	(.L_25 - .L_24)
	.align		4
.L_24:
        /*0084*/ 	.word	index@(.nv.constant0.triton_poi_fused_mul_2)
        /*0088*/ 	.short	0x0210
        /*008a*/ 	.short	0x0020


	//----- nvinfo : EIATTR_SW_WAR
	.align		4
.L_25:
        /*008c*/ 	.byte	0x04, 0x36
        /*008e*/ 	.short	(.L_27 - .L_26)
.L_26:
        /*0090*/ 	.word	0x00000008
.L_27:


//--------------------- .nv.callgraph             --------------------------
	.section	.nv.callgraph,"",@"SHT_CUDA_CALLGRAPH"
	.align	4
	.sectionentsize	8
	.align		4
        /*0000*/ 	.word	0x00000000
	.align		4
        /*0004*/ 	.word	0xffffffff
	.align		4
        /*0008*/ 	.word	0x00000000
	.align		4
        /*000c*/ 	.word	0xfffffffe
	.align		4
        /*0010*/ 	.word	0x00000000
	.align		4
        /*0014*/ 	.word	0xfffffffd
	.align		4
        /*0018*/ 	.word	0x00000000
	.align		4
        /*001c*/ 	.word	0xfffffffc


//--------------------- .text.triton_poi_fused_mul_2 --------------------------
	.section	.text.triton_poi_fused_mul_2,"ax",@progbits
	.sectionflags	@"SHF_BARRIERS=1"
	.align	128
        .global         triton_poi_fused_mul_2
        .type           triton_poi_fused_mul_2,@function
        .size           triton_poi_fused_mul_2,(.L_x_1 - triton_poi_fused_mul_2)
        .other          triton_poi_fused_mul_2,@"STO_CUDA_ENTRY STV_DEFAULT"
triton_poi_fused_mul_2:
.text.triton_poi_fused_mul_2:
[----:B------:R-:W0:Y:S02]  /*0000*/  LDC R1, c[0x0][0x28] ;  /* 0x00000a00ff017b82 */ /* 0x000e240000000800 */
[----:B------:R-:W1:Y:S01]  /*0010*/  S2R R0, SR_CTAID.Y ;  /* 0x0000000000007919 */ /* 0x000e620000002600 */
[----:B------:R-:W2:Y:S01]  /*0020*/  LDC.64 R4, c[0x0][0x218] ;  /* 0x00008600ff047b82 */ /* 0x000ea20000000a00 */
[----:B------:R-:W-:Y:S01]  /*0030*/  ULDC.64 UR6, c[0x0][0x208] ;  /* 0x0000820000067ab9 */ /* 0x000fe20000000a00 */
[----:B------:R-:W3:Y:S01]  /*0040*/  S2R R7, SR_TID.X ;  /* 0x0000000000077919 */ /* 0x000ee20000002100 */
[----:B------:R-:W4:Y:S05]  /*0050*/  S2R R8, SR_CTAID.X ;  /* 0x0000000000087919 */ /* 0x000f2a0000002500 */
[----:B------:R-:W5:Y:S01]  /*0060*/  LDC.64 R2, c[0x0][0x210] ;  /* 0x00008400ff027b82 */ /* 0x000f620000000a00 */
[----:B-1----:R-:W-:Y:S01]  /*0070*/  IMAD.SHL.U32 R0, R0, 0x10, RZ ;  /* 0x0000001000007824 */ /* 0x002fe200078e00ff */
[----:B---3--:R-:W-:-:S04]  /*0080*/  SHF.R.U32.HI R10, RZ, 0x4, R7 ;  /* 0x00000004ff0a7819 */ /* 0x008fc80000011607 */
[----:B------:R-:W-:Y:S01]  /*0090*/  LOP3.LUT R6, R0, 0xf, R7, 0xf8, !PT ;  /* 0x0000000f00067812 */ /* 0x000fe200078ef807 */
[----:B----4-:R-:W-:-:S03]  /*00a0*/  IMAD.SHL.U32 R8, R8, 0x8, RZ ;  /* 0x0000000808087824 */ /* 0x010fc600078e00ff */
[----:B------:R-:W-:Y:S02]  /*00b0*/  SHF.R.S32.HI R9, RZ, 0x1f, R6 ;  /* 0x0000001fff097819 */ /* 0x000fe40000011406 */
[----:B------:R-:W-:Y:S02]  /*00c0*/  ISETP.GE.AND P1, PT, R6, 0x10, PT ;  /* 0x000000100600780c */ /* 0x000fe40003f26270 */
[----:B------:R-:W-:Y:S02]  /*00d0*/  LEA.HI R11, R9, R6, RZ, 0x2 ;  /* 0x00000006090b7211 */ /* 0x000fe400078f10ff */
[----:B------:R-:W-:Y:S02]  /*00e0*/  SGXT.U32 R9, R10, 0x3 ;  /* 0x000000030a09781a */ /* 0x000fe40000000000 */
[----:B------:R-:W-:Y:S02]  /*00f0*/  LOP3.LUT R13, R11, 0xfffffffc, RZ, 0xc0, !PT ;  /* 0xfffffffc0b0d7812 */ /* 0x000fe400078ec0ff */
[----:B------:R-:W-:-:S02]  /*0100*/  LOP3.LUT R10, R8, R9, RZ, 0xfc, !PT ;  /* 0x00000009080a7212 */ /* 0x000fc400078efcff */
[----:B------:R-:W-:Y:S01]  /*0110*/  SHF.R.S32.HI R11, RZ, 0x2, R11 ;  /* 0x00000002ff0b7819 */ /* 0x000fe2000001140b */
[----:B------:R-:W-:Y:S01]  /*0120*/  IMAD.IADD R13, R6, 0x1, -R13 ;  /* 0x00000001060d7824 */ /* 0x000fe200078e0a0d */
[----:B------:R-:W-:-:S03]  /*0130*/  ISETP.GE.AND P0, PT, R10, 0x5, PT ;  /* 0x000000050a00780c */ /* 0x000fc60003f06270 */
[----:B------:R-:W-:Y:S01]  /*0140*/  IMAD R11, R11, 0x14, R13 ;  /* 0x000000140b0b7824 */ /* 0x000fe200078e020d */
[----:B------:R-:W-:Y:S01]  /*0150*/  ISETP.LT.AND P0, PT, R6, 0x10, !P0 ;  /* 0x000000100600780c */ /* 0x000fe20004701270 */
[----:B--2---:R-:W-:-:S04]  /*0160*/  IMAD.WIDE R4, R13, 0x4, R4 ;  /* 0x000000040d047825 */ /* 0x004fc800078e0204 */
[----:B------:R-:W-:Y:S02]  /*0170*/  IMAD R11, R10, 0x4, R11 ;  /* 0x000000040a0b7824 */ /* 0x000fe400078e020b */
[----:B------:R-:W-:Y:S02]  /*0180*/  IMAD.MOV.U32 R13, RZ, RZ, RZ ;  /* 0x000000ffff0d7224 */ /* 0x000fe400078e00ff */
[----:B------:R-:W-:Y:S02]  /*0190*/  IMAD.MOV.U32 R6, RZ, RZ, RZ ;  /* 0x000000ffff067224 */ /* 0x000fe400078e00ff */
[----:B-----5:R-:W-:Y:S02]  /*01a0*/  IMAD.WIDE R2, R11, 0x4, R2 ;  /* 0x000000040b027825 */ /* 0x020fe400078e0202 */
[----:B------:R1:W2:Y:S04]  /*01b0*/  @!P1 LDG.E.EL R13, desc[UR6][R4.64] ;  /* 0x00000006040d9981 */ /* 0x0002a8000c2e1900 */
[----:B------:R3:W2:Y:S01]  /*01c0*/  @P0 LDG.E.EL R6, desc[UR6][R2.64] ;  /* 0x0000000602060981 */ /* 0x0006a2000c2e1900 */
[----:B------:R-:W4:Y:S01]  /*01d0*/  S2UR UR5, SR_CgaCtaId ;  /* 0x00000000000579c3 */ /* 0x000f220000008800 */
[----:B------:R-:W-:Y:S01]  /*01e0*/  IMAD.SHL.U32 R10, R7, 0x8, RZ ;  /* 0x00000008070a7824 */ /* 0x000fe200078e00ff */
[----:B------:R-:W-:Y:S01]  /*01f0*/  UMOV UR4, 0x400 ;  /* 0x0000040000047882 */ /* 0x000fe20000000000 */
[----:B------:R-:W-:-:S02]  /*0200*/  SHF.R.U32.HI R11, RZ, 0x3, R7 ;  /* 0x00000003ff0b7819 */ /* 0x000fc40000011607 */
[----:B-1----:R-:W-:Y:S02]  /*0210*/  LOP3.LUT R4, R7, 0x7f, RZ, 0xc0, !PT ;  /* 0x0000007f07047812 */ /* 0x002fe400078ec0ff */
[----:B------:R-:W-:Y:S02]  /*0220*/  LOP3.LUT R12, R9, 0x78, R10, 0xf8, !PT ;  /* 0x00000078090c7812 */ /* 0x000fe400078ef80a */
[----:B------:R-:W-:Y:S02]  /*0230*/  SHF.R.U32.HI R10, RZ, 0x3, R10 ;  /* 0x00000003ff0a7819 */ /* 0x000fe4000001160a */
[----:B------:R-:W-:Y:S02]  /*0240*/  SGXT.U32 R9, R11, 0x4 ;  /* 0x000000040b09781a */ /* 0x000fe40000000000 */
[----:B---3--:R-:W-:Y:S02]  /*0250*/  SGXT.U32 R3, R10, 0x4 ;  /* 0x000000040a03781a */ /* 0x008fe40000000000 */
[----:B------:R-:W-:Y:S01]  /*0260*/  LOP3.LUT R11, R8, 0x7, R7, 0xf8, !PT ;  /* 0x00000007080b7812 */ /* 0x000fe200078ef807 */
[----:B------:R-:W-:Y:S01]  /*0270*/  IMAD.IADD R4, R9, 0x1, R4 ;  /* 0x0000000109047824 */ /* 0x000fe200078e0204 */
[----:B------:R-:W-:Y:S01]  /*0280*/  LOP3.LUT R0, R0, R9, RZ, 0xfc, !PT ;  /* 0x0000000900007212 */ /* 0x000fe200078efcff */
[----:B------:R-:W-:Y:S01]  /*0290*/  IMAD.IADD R3, R12, 0x1, R3 ;  /* 0x000000010c037824 */ /* 0x000fe200078e0203 */
[----:B------:R-:W-:-:S04]  /*02a0*/  ISETP.GE.AND P0, PT, R11, 0x5, PT ;  /* 0x000000050b00780c */ /* 0x000fc80003f06270 */
[----:B------:R-:W-:Y:S01]  /*02b0*/  ISETP.LT.AND P0, PT, R0, 0x10, !P0 ;  /* 0x000000100000780c */ /* 0x000fe20004701270 */
[----:B----4-:R-:W-:-:S06]  /*02c0*/  UPRMT UR4, UR5, 0x654, UR4 ;  /* 0x0000065405047896 */ /* 0x010fcc0008000004 */
[----:B------:R-:W-:Y:S02]  /*02d0*/  LEA R3, R3, UR4, 0x2 ;  /* 0x0000000403037c11 */ /* 0x000fe4000f8e10ff */
[----:B------:R-:W-:Y:S01]  /*02e0*/  LEA R4, R4, UR4, 0x2 ;  /* 0x0000000404047c11 */ /* 0x000fe2000f8e10ff */
[----:B--2---:R-:W-:-:S05]  /*02f0*/  FADD R6, R13, R6 ;  /* 0x000000060d067221 */ /* 0x004fca0000000000 */
[----:B------:R1:W-:Y:S01]  /*0300*/  STS [R3], R6 ;  /* 0x0000000603007388 */ /* 0x0003e20000000800 */
[----:B------:R-:W-:Y:S06]  /*0310*/  BAR.SYNC.DEFER_BLOCKING 0x0 ;  /* 0x0000000000007b1d */ /* 0x000fec0000010000 */
[----:B-1----:R-:W-:Y:S05]  /*0320*/  @!P0 EXIT ;  /* 0x000000000000894d */ /* 0x002fea0003800000 */
[----:B------:R-:W0:Y:S01]  /*0330*/  LDS R5, [R4] ;  /* 0x0000000004057984 */ /* 0x000e220000000800 */
[----:B------:R-:W1:Y:S01]  /*0340*/  LDC.64 R2, c[0x0][0x220] ;  /* 0x00008800ff027b82 */ /* 0x000e620000000a00 */
[----:B------:R-:W-:-:S04]  /*0350*/  IMAD R11, R0, 0x5, R11 ;  /* 0x00000005000b7824 */ /* 0x000fc800078e020b */
[----:B-1----:R-:W-:-:S05]  /*0360*/  IMAD.WIDE R2, R11, 0x4, R2 ;  /* 0x000000040b027825 */ /* 0x002fca00078e0202 */
[----:B0-----:R-:W-:Y:S01]  /*0370*/  STG.E desc[UR6][R2.64], R5 ;  /* 0x0000000502007986 */ /* 0x001fe2000c101906 */
[----:B------:R-:W-:Y:S05]  /*0380*/  EXIT ;  /* 0x000000000000794d */ /* 0x000fea0003800000 */
.L_x_0:
[----:B------:R-:W-:-:S00]  /*0390*/  BRA `(.L_x_0) ;  /* 0xfffffffc00fc7947 */ /* 0x000fc0000383ffff */
[----:B------:R-:W-:-:S00]  /*03a0*/  NOP ;  /* 0x0000000000007918 */ /* 0x000fc00000000000 */
        /* <DEDUP_REMOVED lines=13> */
.L_x_1:


//--------------------- .nv.shared.triton_poi_fused_mul_2 --------------------------
	.section	.nv.shared.triton_poi_fused_mul_2,"aw",@nobits
	.sectionflags	@""
	.align	16
	.zero		1024


//--------------------- .nv.constant0.triton_poi_fused_mul_2 --------------------------
	.section	.nv.constant0.triton_poi_fused_mul_2,"a",@progbits
	.sectionflags	@""
	.align	4
.nv.constant0.triton_poi_fused_mul_2:
	.zero		560
